//
// Generated by NVIDIA NVVM Compiler
//
// Compiler Build ID: CL-36424714
// Cuda compilation tools, release 13.0, V13.0.88
// Based on NVVM 20.0.0
//

.version 9.0
.target sm_100
.address_size 64

	// .globl	_Z23transpose_shared_kernelILm32ELm32ELm8EEvPfS0_mm
// _ZZ23transpose_shared_kernelILm32ELm32ELm8EEvPfS0_mmE4sram has been demoted

.visible .entry _Z23transpose_shared_kernelILm32ELm32ELm8EEvPfS0_mm(
	.param .u64 .ptr .align 1 _Z23transpose_shared_kernelILm32ELm32ELm8EEvPfS0_mm_param_0,
	.param .u64 .ptr .align 1 _Z23transpose_shared_kernelILm32ELm32ELm8EEvPfS0_mm_param_1,
	.param .u64 _Z23transpose_shared_kernelILm32ELm32ELm8EEvPfS0_mm_param_2,
	.param .u64 _Z23transpose_shared_kernelILm32ELm32ELm8EEvPfS0_mm_param_3
)
{
	.reg .b32 	%r<19>;
	.reg .b32 	%f<9>;
	.reg .b64 	%rd<30>;
	// demoted variable
	.shared .align 4 .b8 _ZZ23transpose_shared_kernelILm32ELm32ELm8EEvPfS0_mmE4sram[4224];
	ld.param.u64 	%rd1, [_Z23transpose_shared_kernelILm32ELm32ELm8EEvPfS0_mm_param_0];
	ld.param.u64 	%rd2, [_Z23transpose_shared_kernelILm32ELm32ELm8EEvPfS0_mm_param_1];
	ld.param.u64 	%rd3, [_Z23transpose_shared_kernelILm32ELm32ELm8EEvPfS0_mm_param_2];
	ld.param.u64 	%rd4, [_Z23transpose_shared_kernelILm32ELm32ELm8EEvPfS0_mm_param_3];
	mov.u32 	%r1, %ctaid.y;
	shl.b32 	%r2, %r1, 5;
	mov.u32 	%r3, %ctaid.x;
	mul.wide.u32 	%rd5, %r3, 32;
	mov.u32 	%r4, %tid.x;
	and.b32  	%r5, %r4, 31;
	cvt.u64.u32 	%rd6, %r5;
	shr.u32 	%r6, %r4, 5;
	or.b32  	%r7, %r6, %r2;
	or.b64  	%rd7, %rd5, %rd6;
	shl.b32 	%r8, %r4, 2;
	and.b32  	%r9, %r8, 124;
	mov.u32 	%r10, _ZZ23transpose_shared_kernelILm32ELm32ELm8EEvPfS0_mmE4sram;
	add.s32 	%r11, %r10, %r9;
	cvt.u64.u32 	%rd8, %r7;
	cvt.u64.u32 	%rd9, %r6;
	cvta.to.global.u64 	%rd10, %rd1;
	mad.lo.s64 	%rd11, %rd4, %rd8, %rd7;
	shl.b64 	%rd12, %rd11, 2;
	add.s64 	%rd13, %rd10, %rd12;
	ld.global.f32 	%f1, [%rd13];
	mad.lo.s32 	%r12, %r6, 132, %r11;
	st.shared.f32 	[%r12], %f1;
	shl.b64 	%rd14, %rd4, 5;
	add.s64 	%rd15, %rd13, %rd14;
	ld.global.f32 	%f2, [%rd15];
	st.shared.f32 	[%r12+1056], %f2;
	shl.b64 	%rd16, %rd4, 6;
	add.s64 	%rd17, %rd13, %rd16;
	ld.global.f32 	%f3, [%rd17];
	st.shared.f32 	[%r12+2112], %f3;
	add.s64 	%rd18, %rd17, %rd14;
	ld.global.f32 	%f4, [%rd18];
	st.shared.f32 	[%r12+3168], %f4;
	bar.sync 	0;
	or.b64  	%rd19, %rd5, %rd9;
	or.b32  	%r13, %r2, %r5;
	cvt.u64.u32 	%rd20, %r13;
	shl.b32 	%r14, %r4, 7;
	and.b32  	%r15, %r14, 3968;
	add.s32 	%r16, %r11, %r15;
	cvta.to.global.u64 	%rd21, %rd2;
	shl.b32 	%r17, %r6, 2;
	add.s32 	%r18, %r16, %r17;
	ld.shared.f32 	%f5, [%r18];
	mad.lo.s64 	%rd22, %rd19, %rd3, %rd20;
	shl.b64 	%rd23, %rd22, 2;
	add.s64 	%rd24, %rd21, %rd23;
	st.global.f32 	[%rd24], %f5;
	ld.shared.f32 	%f6, [%r18+32];
	shl.b64 	%rd25, %rd3, 5;
	add.s64 	%rd26, %rd24, %rd25;
	st.global.f32 	[%rd26], %f6;
	ld.shared.f32 	%f7, [%r18+64];
	shl.b64 	%rd27, %rd3, 6;
	add.s64 	%rd28, %rd24, %rd27;
	st.global.f32 	[%rd28], %f7;
	ld.shared.f32 	%f8, [%r18+96];
	add.s64 	%rd29, %rd28, %rd25;
	st.global.f32 	[%rd29], %f8;
	ret;

}


// ===== COMPILED SASS (sm_100) =====

	.target	sm_100

	.elftype	@"ET_EXEC"


//--------------------- .note.nv.tkinfo           --------------------------
	.section	.note.nv.tkinfo,"",@"SHT_NOTE"
	.sectionflags	@"SHF_NOTE_NV_TKINFO"
	.tkinfo
        /*0018*/ 	.word	0x00000002
        /*0030*/ 	.string	""
        /*0030*/ 	.string	"ptxas"
        /*0030*/ 	.string	"Cuda compilation tools, release 13.0, V13.0.88"
        /*0030*/ 	.string	"Build cuda_13.0.r13.0/compiler.36424714_0"
        /*0030*/ 	.string	"-arch sm_100 -m 64 "



//--------------------- .note.nv.cuinfo           --------------------------
	.section	.note.nv.cuinfo,"",@"SHT_NOTE"
	.sectionflags	@"SHF_NOTE_NV_CUINFO"
        /*0018*/ 	.short	0x0002
        /*001a*/ 	.short	0x0064
        /*001c*/ 	.short	0x0082
	.zero		2


//--------------------- .nv.info                  --------------------------
	.section	.nv.info,"",@"SHT_CUDA_INFO"
	.align	4


	//----- nvinfo : EIATTR_REGCOUNT
	.align		4
        /*0000*/ 	.byte	0x04, 0x2f
        /*0002*/ 	.short	(.L_1 - .L_0)
	.align		4
.L_0:
        /*0004*/ 	.word	index@(_Z23transpose_shared_kernelILm32ELm32ELm8EEvPfS0_mm)
        /*0008*/ 	.word	0x00000017


	//----- nvinfo : EIATTR_FRAME_SIZE
	.align		4
.L_1:
        /*000c*/ 	.byte	0x04, 0x11
        /*000e*/ 	.short	(.L_3 - .L_2)
	.align		4
.L_2:
        /*0010*/ 	.word	index@(_Z23transpose_shared_kernelILm32ELm32ELm8EEvPfS0_mm)
        /*0014*/ 	.word	0x00000000


	//----- nvinfo : EIATTR_MIN_STACK_SIZE
	.align		4
.L_3:
        /*0018*/ 	.byte	0x04, 0x12
        /*001a*/ 	.short	(.L_5 - .L_4)
	.align		4
.L_4:
        /*001c*/ 	.word	index@(_Z23transpose_shared_kernelILm32ELm32ELm8EEvPfS0_mm)
        /*0020*/ 	.word	0x00000000
.L_5:


//--------------------- .nv.compat                --------------------------
	.section	.nv.compat,"",@"SHT_CUDA_COMPAT_INFO"
	.align	4
        /*0000*/ 	.byte	0x02, 0x09, 0x00, 0x00, 0x02, 0x02, 0x01, 0x00, 0x02, 0x05, 0x05, 0x00, 0x03, 0x07, 0x01, 0x01
        /*0010*/ 	.byte	0x02, 0x03, 0x00, 0x00, 0x02, 0x06, 0x01, 0x00, 0x04, 0x0b, 0x08, 0x00, 0x09, 0x00, 0x00, 0x00
        /*0020*/ 	.byte	0x00, 0x00, 0x00, 0x00


//--------------------- .nv.info._Z23transpose_shared_kernelILm32ELm32ELm8EEvPfS0_mm --------------------------
	.section	.nv.info._Z23transpose_shared_kernelILm32ELm32ELm8EEvPfS0_mm,"",@"SHT_CUDA_INFO"
	.sectionflags	@""
	.align	4


	//----- nvinfo : EIATTR_CUDA_API_VERSION
	.align		4
        /*0000*/ 	.byte	0x04, 0x37
        /*0002*/ 	.short	(.L_7 - .L_6)
.L_6:
        /*0004*/ 	.word	0x00000082


	//----- nvinfo : EIATTR_KPARAM_INFO
	.align		4
.L_7:
        /*0008*/ 	.byte	0x04, 0x17
        /*000a*/ 	.short	(.L_9 - .L_8)
.L_8:
        /*000c*/ 	.word	0x00000000
        /*0010*/ 	.short	0x0003
        /*0012*/ 	.short	0x0018
        /*0014*/ 	.byte	0x00, 0xf0, 0x21, 0x00


	//----- nvinfo : EIATTR_KPARAM_INFO
	.align		4
.L_9:
        /*0018*/ 	.byte	0x04, 0x17
        /*001a*/ 	.short	(.L_11 - .L_10)
.L_10:
        /*001c*/ 	.word	0x00000000
        /*0020*/ 	.short	0x0002
        /*0022*/ 	.short	0x0010
        /*0024*/ 	.byte	0x00, 0xf0, 0x21, 0x00


	//----- nvinfo : EIATTR_KPARAM_INFO
	.align		4
.L_11:
        /*0028*/ 	.byte	0x04, 0x17
        /*002a*/ 	.short	(.L_13 - .L_12)
.L_12:
        /*002c*/ 	.word	0x00000000
        /*0030*/ 	.short	0x0001
        /*0032*/ 	.short	0x0008
        /*0034*/ 	.byte	0x00, 0xf5, 0x21, 0x00


	//----- nvinfo : EIATTR_KPARAM_INFO
	.align		4
.L_13:
        /*0038*/ 	.byte	0x04, 0x17
        /*003a*/ 	.short	(.L_15 - .L_14)
.L_14:
        /*003c*/ 	.word	0x00000000
        /*0040*/ 	.short	0x0000
        /*0042*/ 	.short	0x0000
        /*0044*/ 	.byte	0x00, 0xf5, 0x21, 0x00


	//----- nvinfo : EIATTR_SPARSE_MMA_MASK
	.align		4
.L_15:
        /*0048*/ 	.byte	0x03, 0x50
        /*004a*/ 	.short	0x0000


	//----- nvinfo : EIATTR_MAXREG_COUNT
	.align		4
        /*004c*/ 	.byte	0x03, 0x1b
        /*004e*/ 	.short	0x00ff


	//----- nvinfo : EIATTR_NUM_BARRIERS
	.align		4
        /*0050*/ 	.byte	0x02, 0x4c
        /*0052*/ 	.byte	0x01
	.zero		1


	//----- nvinfo : EIATTR_MERCURY_ISA_VERSION
	.align		4
        /*0054*/ 	.byte	0x03, 0x5f
        /*0056*/ 	.short	0x0101


	//----- nvinfo : EIATTR_VRC_CTA_INIT_COUNT
	.align		4
        /*0058*/ 	.byte	0x02, 0x4a
	.zero		1
	.zero		1


	//----- nvinfo : EIATTR_EXIT_INSTR_OFFSETS
	.align		4
        /*005c*/ 	.byte	0x04, 0x1c
        /*005e*/ 	.short	(.L_17 - .L_16)


	//   ....[0]....
.L_16:
        /*0060*/ 	.word	0x00000480


	//----- nvinfo : EIATTR_CBANK_PARAM_SIZE
	.align		4
.L_17:
        /*0064*/ 	.byte	0x03, 0x19
        /*0066*/ 	.short	0x0020


	//----- nvinfo : EIATTR_PARAM_CBANK
	.align		4
        /*0068*/ 	.byte	0x04, 0x0a
        /*006a*/ 	.short	(.L_19 - .L_18)
	.align		4
.L_18:
        /*006c*/ 	.word	index@(.nv.constant0._Z23transpose_shared_kernelILm32ELm32ELm8EEvPfS0_mm)
        /*0070*/ 	.short	0x0380
        /*0072*/ 	.short	0x0020


	//----- nvinfo : EIATTR_SW_WAR
	.align		4
.L_19:
        /*0074*/ 	.byte	0x04, 0x36
        /*0076*/ 	.short	(.L_21 - .L_20)
.L_20:
        /*0078*/ 	.word	0x00000008
.L_21:


//--------------------- .nv.callgraph             --------------------------
	.section	.nv.callgraph,"",@"SHT_CUDA_CALLGRAPH"
	.align	4
	.sectionentsize	8
	.align		4
        /*0000*/ 	.word	0x00000000
	.align		4
        /*0004*/ 	.word	0xffffffff
	.align		4
        /*0008*/ 	.word	0x00000000
	.align		4
        /*000c*/ 	.word	0xfffffffe
	.align		4
        /*0010*/ 	.word	0x00000000
	.align		4
        /*0014*/ 	.word	0xfffffffd
	.align		4
        /*0018*/ 	.word	0x00000000
	.align		4
        /*001c*/ 	.word	0xfffffffc


//--------------------- .text._Z23transpose_shared_kernelILm32ELm32ELm8EEvPfS0_mm --------------------------
	.section	.text._Z23transpose_shared_kernelILm32ELm32ELm8EEvPfS0_mm,"ax",@progbits
	.align	128
        .global         _Z23transpose_shared_kernelILm32ELm32ELm8EEvPfS0_mm
        .type           _Z23transpose_shared_kernelILm32ELm32ELm8EEvPfS0_mm,@function
        .size           _Z23transpose_shared_kernelILm32ELm32ELm8EEvPfS0_mm,(.L_x_1 - _Z23transpose_shared_kernelILm32ELm32ELm8EEvPfS0_mm)
        .other          _Z23transpose_shared_kernelILm32ELm32ELm8EEvPfS0_mm,@"STO_CUDA_ENTRY STV_DEFAULT"
_Z23transpose_shared_kernelILm32ELm32ELm8EEvPfS0_mm:
.text._Z23transpose_shared_kernelILm32ELm32ELm8EEvPfS0_mm:
[----:B------:R-:W-:Y:S01]  /*0000*/  LDC R1, c[0x0][0x37c] ;  /* 0x0000df00ff017b82 */ /* 0x000fe20000000800 */
[----:B------:R-:W0:Y:S07]  /*0010*/  S2R R2, SR_CTAID.X ;  /* 0x0000000000027919 */ /* 0x000e2e0000002500 */
[----:B------:R-:W1:Y:S01]  /*0020*/  LDC.64 R6, c[0x0][0x398] ;  /* 0x0000e600ff067b82 */ /* 0x000e620000000a00 */
[----:B------:R-:W2:Y:S01]  /*0030*/  LDCU.64 UR4, c[0x0][0x380] ;  /* 0x00007000ff0477ac */ /* 0x000ea20008000a00 */
[----:B------:R-:W3:Y:S01]  /*0040*/  S2R R0, SR_CTAID.Y ;  /* 0x0000000000007919 */ /* 0x000ee20000002600 */
[----:B------:R-:W4:Y:S01]  /*0050*/  LDCU.64 UR6, c[0x0][0x358] ;  /* 0x00006b00ff0677ac */ /* 0x000f220008000a00 */
[----:B------:R-:W5:Y:S01]  /*0060*/  S2R R9, SR_TID.X ;  /* 0x0000000000097919 */ /* 0x000f620000002100 */
[C---:B-1----:R-:W-:Y:S01]  /*0070*/  IMAD.SHL.U32 R17, R6.reuse, 0x20, RZ ;  /* 0x0000002006117824 */ /* 0x042fe200078e00ff */
[----:B------:R-:W-:Y:S01]  /*0080*/  SHF.L.U64.HI R19, R6, 0x5, R7 ;  /* 0x0000000506137819 */ /* 0x000fe20000010207 */
[----:B0-----:R-:W-:-:S04]  /*0090*/  IMAD.WIDE.U32 R2, R2, 0x20, RZ ;  /* 0x0000002002027825 */ /* 0x001fc800078e00ff */
[----:B---3--:R-:W-:Y:S02]  /*00a0*/  IMAD.SHL.U32 R0, R0, 0x20, RZ ;  /* 0x0000002000007824 */ /* 0x008fe400078e00ff */
[----:B------:R-:W-:Y:S01]  /*00b0*/  IMAD.MOV.U32 R11, RZ, RZ, R3 ;  /* 0x000000ffff0b7224 */ /* 0x000fe200078e0003 */
[--C-:B-----5:R-:W-:Y:S02]  /*00c0*/  SHF.R.U32.HI R5, RZ, 0x5, R9.reuse ;  /* 0x00000005ff057819 */ /* 0x120fe40000011609 */
[----:B------:R-:W-:Y:S02]  /*00d0*/  LOP3.LUT R10, R2, 0x1f, R9, 0xf8, !PT ;  /* 0x0000001f020a7812 */ /* 0x000fe400078ef809 */
[----:B------:R-:W-:-:S05]  /*00e0*/  LOP3.LUT R13, R5, R0, RZ, 0xfc, !PT ;  /* 0x00000000050d7212 */ /* 0x000fca00078efcff */
[----:B------:R-:W-:-:S04]  /*00f0*/  IMAD.WIDE.U32 R10, R13, R6, R10 ;  /* 0x000000060d0a7225 */ /* 0x000fc800078e000a */
[----:B------:R-:W-:Y:S01]  /*0100*/  IMAD R13, R13, R7, R11 ;  /* 0x000000070d0d7224 */ /* 0x000fe200078e020b */
[----:B--2---:R-:W-:-:S04]  /*0110*/  LEA R12, P0, R10, UR4, 0x2 ;  /* 0x000000040a0c7c11 */ /* 0x004fc8000f8010ff */
[----:B------:R-:W-:Y:S02]  /*0120*/  LEA.HI.X R13, R10, UR5, R13, 0x2, P0 ;  /* 0x000000050a0d7c11 */ /* 0x000fe400080f140d */
[CC--:B------:R-:W-:Y:S02]  /*0130*/  LEA R14, P1, R6.reuse, R12.reuse, 0x6 ;  /* 0x0000000c060e7211 */ /* 0x0c0fe400078230ff */
[----:B------:R-:W-:Y:S01]  /*0140*/  IADD3 R10, P0, PT, R17, R12, RZ ;  /* 0x0000000c110a7210 */ /* 0x000fe20007f1e0ff */
[----:B----4-:R-:W2:Y:S01]  /*0150*/  LDG.E R18, desc[UR6][R12.64] ;  /* 0x000000060c127981 */ /* 0x010ea2000c1e1900 */
[----:B------:R-:W-:Y:S02]  /*0160*/  LEA.HI.X R15, R6, R13, R7, 0x6, P1 ;  /* 0x0000000d060f7211 */ /* 0x000fe400008f3407 */
[----:B------:R-:W-:Y:S01]  /*0170*/  IADD3 R16, P1, PT, R14, R17, RZ ;  /* 0x000000110e107210 */ /* 0x000fe20007f3e0ff */
[----:B------:R-:W-:Y:S02]  /*0180*/  IMAD.X R11, R19, 0x1, R13, P0 ;  /* 0x00000001130b7824 */ /* 0x000fe400000e060d */
[----:B------:R-:W3:Y:S02]  /*0190*/  LDG.E R14, desc[UR6][R14.64] ;  /* 0x000000060e0e7981 */ /* 0x000ee4000c1e1900 */
[----:B------:R-:W-:-:S02]  /*01a0*/  IMAD.X R17, R15, 0x1, R19, P1 ;  /* 0x000000010f117824 */ /* 0x000fc400008e0613 */
[----:B------:R0:W4:Y:S04]  /*01b0*/  LDG.E R20, desc[UR6][R10.64] ;  /* 0x000000060a147981 */ /* 0x000128000c1e1900 */
[----:B------:R-:W5:Y:S01]  /*01c0*/  LDG.E R16, desc[UR6][R16.64] ;  /* 0x0000000610107981 */ /* 0x000f62000c1e1900 */
[----:B------:R-:W1:Y:S01]  /*01d0*/  S2UR UR5, SR_CgaCtaId ;  /* 0x00000000000579c3 */ /* 0x000e620000008800 */
[----:B------:R-:W-:Y:S01]  /*01e0*/  IMAD.SHL.U32 R4, R9, 0x4, RZ ;  /* 0x0000000409047824 */ /* 0x000fe200078e00ff */
[----:B------:R-:W-:-:S04]  /*01f0*/  UMOV UR4, 0x400 ;  /* 0x0000040000047882 */ /* 0x000fc80000000000 */
[----:B------:R-:W-:Y:S01]  /*0200*/  LOP3.LUT R4, R4, 0x7c, RZ, 0xc0, !PT ;  /* 0x0000007c04047812 */ /* 0x000fe200078ec0ff */
[----:B-1----:R-:W-:-:S06]  /*0210*/  ULEA UR4, UR5, UR4, 0x18 ;  /* 0x0000000405047291 */ /* 0x002fcc000f8ec0ff */
[----:B------:R-:W-:-:S05]  /*0220*/  IADD3 R4, PT, PT, R4, UR4, RZ ;  /* 0x0000000404047c10 */ /* 0x000fca000fffe0ff */
[----:B0-----:R-:W-:Y:S01]  /*0230*/  IMAD R11, R5, 0x84, R4 ;  /* 0x00000084050b7824 */ /* 0x001fe200078e0204 */
[----:B------:R-:W0:Y:S01]  /*0240*/  LDCU.64 UR4, c[0x0][0x388] ;  /* 0x00007100ff0477ac */ /* 0x000e220008000a00 */
[----:B------:R-:W-:-:S05]  /*0250*/  IMAD.SHL.U32 R6, R9, 0x80, RZ ;  /* 0x0000008009067824 */ /* 0x000fca00078e00ff */
[----:B------:R-:W-:Y:S02]  /*0260*/  LOP3.LUT R13, R6, 0xf80, RZ, 0xc0, !PT ;  /* 0x00000f80060d7812 */ /* 0x000fe400078ec0ff */
[----:B------:R-:W1:Y:S03]  /*0270*/  LDC.64 R6, c[0x0][0x390] ;  /* 0x0000e400ff067b82 */ /* 0x000e660000000a00 */
[----:B------:R-:W-:-:S04]  /*0280*/  IMAD.IADD R4, R4, 0x1, R13 ;  /* 0x0000000104047824 */ /* 0x000fc800078e020d */
[----:B------:R-:W-:Y:S01]  /*0290*/  IMAD R15, R5, 0x4, R4 ;  /* 0x00000004050f7824 */ /* 0x000fe200078e0204 */
[----:B------:R-:W-:Y:S01]  /*02a0*/  LOP3.LUT R5, R2, R5, RZ, 0xfc, !PT ;  /* 0x0000000502057212 */ /* 0x000fe200078efcff */
[----:B------:R-:W-:Y:S01]  /*02b0*/  IMAD.MOV.U32 R13, RZ, RZ, RZ ;  /* 0x000000ffff0d7224 */ /* 0x000fe200078e00ff */
[----:B------:R-:W-:Y:S01]  /*02c0*/  LOP3.LUT R12, R0, 0x1f, R9, 0xf8, !PT ;  /* 0x0000001f000c7812 */ /* 0x000fe200078ef809 */
[----:B-1----:R-:W-:-:S04]  /*02d0*/  IMAD R2, R3, R6, RZ ;  /* 0x0000000603027224 */ /* 0x002fc800078e02ff */
[C---:B------:R-:W-:Y:S02]  /*02e0*/  IMAD R9, R5.reuse, R7, R2 ;  /* 0x0000000705097224 */ /* 0x040fe400078e0202 */
[----:B------:R-:W-:-:S04]  /*02f0*/  IMAD.WIDE.U32 R2, R5, R6, R12 ;  /* 0x0000000605027225 */ /* 0x000fc800078e000c */
[----:B------:R-:W-:Y:S01]  /*0300*/  IMAD.IADD R5, R3, 0x1, R9 ;  /* 0x0000000103057824 */ /* 0x000fe200078e0209 */
[----:B0-----:R-:W-:Y:S02]  /*0310*/  LEA R12, P0, R2, UR4, 0x2 ;  /* 0x00000004020c7c11 */ /* 0x001fe4000f8010ff */
[----:B------:R-:W-:Y:S02]  /*0320*/  SHF.L.U32 R3, R6, 0x5, RZ ;  /* 0x0000000506037819 */ /* 0x000fe400000006ff */
[----:B------:R-:W-:Y:S02]  /*0330*/  LEA.HI.X R13, R2, UR5, R5, 0x2, P0 ;  /* 0x00000005020d7c11 */ /* 0x000fe400080f1405 */
[C---:B------:R-:W-:Y:S02]  /*0340*/  SHF.L.U64.HI R5, R6.reuse, 0x5, R7 ;  /* 0x0000000506057819 */ /* 0x040fe40000010207 */
[-C--:B------:R-:W-:Y:S01]  /*0350*/  IADD3 R2, P0, PT, R3, R12.reuse, RZ ;  /* 0x0000000c03027210 */ /* 0x080fe20007f1e0ff */
[----:B--2---:R-:W-:Y:S04]  /*0360*/  STS [R11], R18 ;  /* 0x000000120b007388 */ /* 0x004fe80000000800 */
[----:B---3--:R0:W-:Y:S04]  /*0370*/  STS [R11+0x840], R14 ;  /* 0x0008400e0b007388 */ /* 0x0081e80000000800 */
[----:B----4-:R-:W-:Y:S04]  /*0380*/  STS [R11+0x420], R20 ;  /* 0x000420140b007388 */ /* 0x010fe80000000800 */
[----:B-----5:R-:W-:Y:S01]  /*0390*/  STS [R11+0xc60], R16 ;  /* 0x000c60100b007388 */ /* 0x020fe20000000800 */
[----:B------:R-:W-:Y:S06]  /*03a0*/  BAR.SYNC.DEFER_BLOCKING 0x0 ;  /* 0x0000000000007b1d */ /* 0x000fec0000010000 */
[----:B------:R-:W1:Y:S04]  /*03b0*/  LDS R10, [R15] ;  /* 0x000000000f0a7984 */ /* 0x000e680000000800 */
[----:B------:R-:W2:Y:S04]  /*03c0*/  LDS R8, [R15+0x20] ;  /* 0x000020000f087984 */ /* 0x000ea80000000800 */
[----:B------:R-:W3:Y:S04]  /*03d0*/  LDS R4, [R15+0x40] ;  /* 0x000040000f047984 */ /* 0x000ee80000000800 */
[----:B------:R4:W5:Y:S01]  /*03e0*/  LDS R17, [R15+0x60] ;  /* 0x000060000f117984 */ /* 0x0009620000000800 */
[----:B0-----:R-:W-:-:S04]  /*03f0*/  LEA R14, P1, R6, R12, 0x6 ;  /* 0x0000000c060e7211 */ /* 0x001fc800078230ff */
[----:B----4-:R-:W-:Y:S02]  /*0400*/  LEA.HI.X R15, R6, R13, R7, 0x6, P1 ;  /* 0x0000000d060f7211 */ /* 0x010fe400008f3407 */
[----:B------:R-:W-:Y:S01]  /*0410*/  IADD3 R6, P1, PT, R14, R3, RZ ;  /* 0x000000030e067210 */ /* 0x000fe20007f3e0ff */
[----:B------:R-:W-:-:S04]  /*0420*/  IMAD.X R3, R5, 0x1, R13, P0 ;  /* 0x0000000105037824 */ /* 0x000fc800000e060d */
[----:B------:R-:W-:Y:S01]  /*0430*/  IMAD.X R7, R15, 0x1, R5, P1 ;  /* 0x000000010f077824 */ /* 0x000fe200008e0605 */
[----:B-1----:R-:W-:Y:S04]  /*0440*/  STG.E desc[UR6][R12.64], R10 ;  /* 0x0000000a0c007986 */ /* 0x002fe8000c101906 */
[----:B--2---:R-:W-:Y:S04]  /*0450*/  STG.E desc[UR6][R2.64], R8 ;  /* 0x0000000802007986 */ /* 0x004fe8000c101906 */
[----:B---3--:R-:W-:Y:S04]  /*0460*/  STG.E desc[UR6][R14.64], R4 ;  /* 0x000000040e007986 */ /* 0x008fe8000c101906 */
[----:B-----5:R-:W-:Y:S01]  /*0470*/  STG.E desc[UR6][R6.64], R17 ;  /* 0x0000001106007986 */ /* 0x020fe2000c101906 */
[----:B------:R-:W-:Y:S05]  /*0480*/  EXIT ;  /* 0x000000000000794d */ /* 0x000fea0003800000 */
.L_x_0:
[----:B------:R-:W-:-:S00]  /*0490*/  BRA `(.L_x_0) ;  /* 0xfffffffc00fc7947 */ /* 0x000fc0000383ffff */
[----:B------:R-:W-:-:S00]  /*04a0*/  NOP ;  /* 0x0000000000007918 */ /* 0x000fc00000000000 */
        /* <DEDUP_REMOVED lines=13> */
.L_x_1:


//--------------------- .nv.shared._Z23transpose_shared_kernelILm32ELm32ELm8EEvPfS0_mm --------------------------
	.section	.nv.shared._Z23transpose_shared_kernelILm32ELm32ELm8EEvPfS0_mm,"aw",@nobits
	.sectionflags	@""
	.align	4
.nv.shared._Z23transpose_shared_kernelILm32ELm32ELm8EEvPfS0_mm:
	.zero		5248


//--------------------- .nv.shared.reserved.0     --------------------------
	.section	.nv.shared.reserved.0,"aw",@nobits
	.weak		__nv_reservedSMEM_offset_0_alias
	.size		__nv_reservedSMEM_offset_0_alias, 0, 64
	.other		__nv_reservedSMEM_offset_0_alias,@"STO_CUDA_RESERVED_SHARED STV_DEFAULT"
__nv_reservedSMEM_offset_0_alias:
	.zero		0
	.zero		64


//--------------------- .nv.constant0._Z23transpose_shared_kernelILm32ELm32ELm8EEvPfS0_mm --------------------------
	.section	.nv.constant0._Z23transpose_shared_kernelILm32ELm32ELm8EEvPfS0_mm,"a",@progbits
	.sectionflags	@""
	.align	4
.nv.constant0._Z23transpose_shared_kernelILm32ELm32ELm8EEvPfS0_mm:
	.zero		928


//--------------------- SYMBOLS --------------------------

	.type		.nv.reservedSmem.offset0,@object
	.size		.nv.reservedSmem.offset0,0x4
	.type		.nv.reservedSmem.cap,@object
	.size		.nv.reservedSmem.cap,0x4
